	.headerflags	@"EF_CUDA_TEXMODE_UNIFIED EF_CUDA_64BIT_ADDRESS EF_CUDA_ACCELERATORS EF_CUDA_SM90 EF_CUDA_VIRTUAL_SM(EF_CUDA_SM90)"
	.elftype	@"ET_EXEC"


//--------------------- .nv.info                  --------------------------
	.section	.nv.info,"",@"SHT_CUDA_INFO"
	.align	4


	//----- nvinfo : EIATTR_REGCOUNT
	.align		4
        /*0000*/ 	.byte	0x04, 0x2f
        /*0002*/ 	.short	(.L_1 - .L_0)
	.align		4
.L_0:
        /*0004*/ 	.word	index@(triton_poi_fused_max_pool2d_with_indices_17)
        /*0008*/ 	.word	0x0000002b


	//----- nvinfo : EIATTR_MIN_STACK_SIZE
	.align		4
.L_1:
        /*000c*/ 	.byte	0x04, 0x12
        /*000e*/ 	.short	(.L_3 - .L_2)
	.align		4
.L_2:
        /*0010*/ 	.word	index@(triton_poi_fused_max_pool2d_with_indices_17)
        /*0014*/ 	.word	0x00000000


	//----- nvinfo : EIATTR_FRAME_SIZE
	.align		4
.L_3:
        /*0018*/ 	.byte	0x04, 0x11
        /*001a*/ 	.short	(.L_5 - .L_4)
	.align		4
.L_4:
        /*001c*/ 	.word	index@(triton_poi_fused_max_pool2d_with_indices_17)
        /*0020*/ 	.word	0x00000000


	//----- nvinfo : EIATTR_MIN_STACK_SIZE
	.align		4
.L_5:
        /*0024*/ 	.byte	0x04, 0x12
        /*0026*/ 	.short	(.L_7 - .L_6)
	.align		4
.L_6:
        /*0028*/ 	.word	index@(triton_poi_fused_max_pool2d_with_indices_17)
        /*002c*/ 	.word	0x00000000
.L_7:


//--------------------- .nv.info.triton_poi_fused_max_pool2d_with_indices_17 --------------------------
	.section	.nv.info.triton_poi_fused_max_pool2d_with_indices_17,"",@"SHT_CUDA_INFO"
	.sectionflags	@""
	.align	4


	//----- nvinfo : EIATTR_CUDA_API_VERSION
	.align		4
        /*0000*/ 	.byte	0x04, 0x37
        /*0002*/ 	.short	(.L_9 - .L_8)
.L_8:
        /*0004*/ 	.word	0x0000007c


	//----- nvinfo : EIATTR_KPARAM_INFO
	.align		4
.L_9:
        /*0008*/ 	.byte	0x04, 0x17
        /*000a*/ 	.short	(.L_11 - .L_10)
.L_10:
        /*000c*/ 	.word	0x00000000
        /*0010*/ 	.short	0x0003
        /*0012*/ 	.short	0x0018
        /*0014*/ 	.byte	0x00, 0xf0, 0x11, 0x00


	//----- nvinfo : EIATTR_KPARAM_INFO
	.align		4
.L_11:
        /*0018*/ 	.byte	0x04, 0x17
        /*001a*/ 	.short	(.L_13 - .L_12)
.L_12:
        /*001c*/ 	.word	0x00000000
        /*0020*/ 	.short	0x0002
        /*0022*/ 	.short	0x0010
        /*0024*/ 	.byte	0x00, 0xf4, 0x21, 0x00


	//----- nvinfo : EIATTR_KPARAM_INFO
	.align		4
.L_13:
        /*0028*/ 	.byte	0x04, 0x17
        /*002a*/ 	.short	(.L_15 - .L_14)
.L_14:
        /*002c*/ 	.word	0x00000000
        /*0030*/ 	.short	0x0001
        /*0032*/ 	.short	0x0008
        /*0034*/ 	.byte	0x00, 0xf4, 0x21, 0x00


	//----- nvinfo : EIATTR_KPARAM_INFO
	.align		4
.L_15:
        /*0038*/ 	.byte	0x04, 0x17
        /*003a*/ 	.short	(.L_17 - .L_16)
.L_16:
        /*003c*/ 	.word	0x00000000
        /*0040*/ 	.short	0x0000
        /*0042*/ 	.short	0x0000
        /*0044*/ 	.byte	0x00, 0xf4, 0x21, 0x00


	//----- nvinfo : EIATTR_SPARSE_MMA_MASK
	.align		4
.L_17:
        /*0048*/ 	.byte	0x03, 0x50
        /*004a*/ 	.short	0x0000


	//----- nvinfo : EIATTR_MAXREG_COUNT
	.align		4
        /*004c*/ 	.byte	0x03, 0x1b
        /*004e*/ 	.short	0x00ff


	//----- nvinfo : EIATTR_EXIT_INSTR_OFFSETS
	.align		4
        /*0050*/ 	.byte	0x04, 0x1c
        /*0052*/ 	.short	(.L_19 - .L_18)


	//   ....[0]....
.L_18:
        /*0054*/ 	.word	0x000014a0


	//   ....[1]....
        /*0058*/ 	.word	0x000014c0


	//----- nvinfo : EIATTR_REQNTID
	.align		4
.L_19:
        /*005c*/ 	.byte	0x04, 0x10
        /*005e*/ 	.short	(.L_21 - .L_20)
.L_20:
        /*0060*/ 	.word	0x00000080
        /*0064*/ 	.word	0x00000001
        /*0068*/ 	.word	0x00000001


	//----- nvinfo : EIATTR_CBANK_PARAM_SIZE
	.align		4
.L_21:
        /*006c*/ 	.byte	0x03, 0x19
        /*006e*/ 	.short	0x001c


	//----- nvinfo : EIATTR_PARAM_CBANK
	.align		4
        /*0070*/ 	.byte	0x04, 0x0a
        /*0072*/ 	.short	(.L_23 - .L_22)
	.align		4
.L_22:
        /*0074*/ 	.word	index@(.nv.constant0.triton_poi_fused_max_pool2d_with_indices_17)
        /*0078*/ 	.short	0x0210
        /*007a*/ 	.short	0x001c


	//----- nvinfo : EIATTR_SW_WAR
	.align		4
.L_23:
        /*007c*/ 	.byte	0x04, 0x36
        /*007e*/ 	.short	(.L_25 - .L_24)
.L_24:
        /*0080*/ 	.word	0x00000008
.L_25:


//--------------------- .nv.callgraph             --------------------------
	.section	.nv.callgraph,"",@"SHT_CUDA_CALLGRAPH"
	.align	4
	.sectionentsize	8
	.align		4
        /*0000*/ 	.word	0x00000000
	.align		4
        /*0004*/ 	.word	0xffffffff
	.align		4
        /*0008*/ 	.word	0x00000000
	.align		4
        /*000c*/ 	.word	0xfffffffe
	.align		4
        /*0010*/ 	.word	0x00000000
	.align		4
        /*0014*/ 	.word	0xfffffffd
	.align		4
        /*0018*/ 	.word	0x00000000
	.align		4
        /*001c*/ 	.word	0xfffffffc


//--------------------- .text.triton_poi_fused_max_pool2d_with_indices_17 --------------------------
	.section	.text.triton_poi_fused_max_pool2d_with_indices_17,"ax",@progbits
	.sectionflags	@"SHF_BARRIERS=1"
	.align	128
        .global         triton_poi_fused_max_pool2d_with_indices_17
        .type           triton_poi_fused_max_pool2d_with_indices_17,@function
        .size           triton_poi_fused_max_pool2d_with_indices_17,(.L_x_1 - triton_poi_fused_max_pool2d_with_indices_17)
        .other          triton_poi_fused_max_pool2d_with_indices_17,@"STO_CUDA_ENTRY STV_DEFAULT"
triton_poi_fused_max_pool2d_with_indices_17:
.text.triton_poi_fused_max_pool2d_with_indices_17:
[----:B------:R-:W0:Y:S02]  /*0000*/  LDC R1, c[0x0][0x28] ;  /* 0x00000a00ff017b82 */ /* 0x000e240000000800 */
[----:B------:R-:W1:Y:S01]  /*0010*/  S2R R2, SR_TID.X ;  /* 0x0000000000027919 */ /* 0x000e620000002100 */
[----:B------:R-:W-:Y:S02]  /*0020*/  CS2R R16, SRZ ;  /* 0x0000000000107805 */ /* 0x000fe4000001ff00 */
[----:B------:R-:W-:Y:S02]  /*0030*/  CS2R R18, SRZ ;  /* 0x0000000000127805 */ /* 0x000fe4000001ff00 */
[----:B------:R-:W-:Y:S01]  /*0040*/  CS2R R12, SRZ ;  /* 0x00000000000c7805 */ /* 0x000fe2000001ff00 */
[----:B------:R-:W2:Y:S01]  /*0050*/  S2R R0, SR_CTAID.X ;  /* 0x0000000000007919 */ /* 0x000ea20000002500 */
[----:B------:R-:W-:Y:S01]  /*0060*/  CS2R R14, SRZ ;  /* 0x00000000000e7805 */ /* 0x000fe2000001ff00 */
[----:B------:R-:W-:Y:S01]  /*0070*/  ULDC.64 UR6, c[0x0][0x208] ;  /* 0x0000820000067ab9 */ /* 0x000fe20000000a00 */
[----:B-1----:R-:W-:Y:S02]  /*0080*/  IMAD.SHL.U32 R26, R2, 0x8, RZ ;  /* 0x00000008021a7824 */ /* 0x002fe400078e00ff */
[----:B--2---:R-:W-:-:S03]  /*0090*/  IMAD.SHL.U32 R3, R0, 0x400, RZ ;  /* 0x0000040000037824 */ /* 0x004fc600078e00ff */
[----:B------:R-:W-:Y:S02]  /*00a0*/  LOP3.LUT R26, R26, 0x3f8, RZ, 0xc0, !PT ;  /* 0x000003f81a1a7812 */ /* 0x000fe400078ec0ff */
[----:B------:R-:W-:Y:S02]  /*00b0*/  SHF.R.S32.HI R23, RZ, 0x15, R0 ;  /* 0x00000015ff177819 */ /* 0x000fe40000011400 */
[----:B------:R-:W-:Y:S02]  /*00c0*/  LOP3.LUT R0, R3, R26, RZ, 0xfc, !PT ;  /* 0x0000001a03007212 */ /* 0x000fe400078efcff */
[----:B------:R-:W-:Y:S02]  /*00d0*/  SGXT R23, R23, 0x1 ;  /* 0x000000011717781a */ /* 0x000fe40000000200 */
[C---:B------:R-:W-:Y:S01]  /*00e0*/  ISETP.GE.AND P0, PT, R0.reuse, 0x90800, PT ;  /* 0x000908000000780c */ /* 0x040fe20003f06270 */
[----:B------:R-:W-:Y:S01]  /*00f0*/  IMAD.HI R4, R0, 0x78787879, RZ ;  /* 0x7878787900047827 */ /* 0x000fe200078e02ff */
[----:B------:R-:W-:-:S04]  /*0100*/  LEA.HI R5, R23, R0, RZ, 0x9 ;  /* 0x0000000017057211 */ /* 0x000fc800078f48ff */
[----:B------:R-:W-:Y:S02]  /*0110*/  SHF.R.U32.HI R7, RZ, 0x1f, R4 ;  /* 0x0000001fff077819 */ /* 0x000fe40000011604 */
[----:B------:R-:W-:Y:S02]  /*0120*/  SHF.R.S32.HI R21, RZ, 0x9, R5 ;  /* 0x00000009ff157819 */ /* 0x000fe40000011405 */
[----:B------:R-:W-:Y:S01]  /*0130*/  LEA.HI.SX32 R6, R4, R7, 0x14 ;  /* 0x0000000704067211 */ /* 0x000fe200078fa2ff */
[----:B------:R-:W-:-:S04]  /*0140*/  IMAD.HI R4, R0, 0x71625345, RZ ;  /* 0x7162534500047827 */ /* 0x000fc800078e02ff */
[----:B------:R-:W-:-:S04]  /*0150*/  IMAD.HI R7, R21, 0x78787879, RZ ;  /* 0x7878787915077827 */ /* 0x000fc800078e02ff */
[----:B------:R-:W-:Y:S01]  /*0160*/  IMAD.HI R8, R6, 0x78787879, RZ ;  /* 0x7878787906087827 */ /* 0x000fe200078e02ff */
[----:B------:R-:W-:-:S04]  /*0170*/  SHF.R.U32.HI R10, RZ, 0x1f, R7 ;  /* 0x0000001fff0a7819 */ /* 0x000fc80000011607 */
[----:B------:R-:W-:Y:S02]  /*0180*/  LEA.HI.SX32 R10, R7, R10, 0x1d ;  /* 0x0000000a070a7211 */ /* 0x000fe400078feaff */
[----:B------:R-:W-:Y:S02]  /*0190*/  SHF.R.U32.HI R9, RZ, 0x1f, R8 ;  /* 0x0000001fff097819 */ /* 0x000fe40000011608 */
[----:B------:R-:W-:Y:S01]  /*01a0*/  SHF.R.U32.HI R7, RZ, 0x1f, R4 ;  /* 0x0000001fff077819 */ /* 0x000fe20000011604 */
[----:B------:R-:W-:Y:S01]  /*01b0*/  IMAD R21, R10, -0x11, R21 ;  /* 0xffffffef0a157824 */ /* 0x000fe200078e0215 */
[----:B------:R-:W-:Y:S01]  /*01c0*/  LEA.HI.SX32 R9, R8, R9, 0x1d ;  /* 0x0000000908097211 */ /* 0x000fe200078feaff */
[----:B------:R-:W1:Y:S01]  /*01d0*/  LDC.64 R10, c[0x0][0x210] ;  /* 0x00008400ff0a7b82 */ /* 0x000e620000000a00 */
[----:B------:R-:W-:Y:S01]  /*01e0*/  LEA.HI.SX32 R7, R4, R7, 0x10 ;  /* 0x0000000704077211 */ /* 0x000fe200078f82ff */
[C---:B------:R-:W-:Y:S01]  /*01f0*/  IMAD.SHL.U32 R8, R21.reuse, 0x400, RZ ;  /* 0x0000040015087824 */ /* 0x040fe200078e00ff */
[----:B------:R-:W-:Y:S01]  /*0200*/  ISETP.GT.AND P4, PT, R21, -0x1, PT ;  /* 0xffffffff1500780c */ /* 0x000fe20003f84270 */
[----:B------:R-:W-:Y:S01]  /*0210*/  IMAD R4, R9, -0x11, R6 ;  /* 0xffffffef09047824 */ /* 0x000fe200078e0206 */
[----:B------:R-:W-:Y:S01]  /*0220*/  LEA R9, R21, 0x1, 0x1 ;  /* 0x0000000115097811 */ /* 0x000fe200078e08ff */
[----:B------:R-:W-:Y:S01]  /*0230*/  IMAD R8, R7, 0x88200, R8 ;  /* 0x0008820007087824 */ /* 0x000fe200078e0208 */
[----:B------:R-:W-:-:S02]  /*0240*/  LOP3.LUT R7, R5, 0xfffffe00, RZ, 0xc0, !PT ;  /* 0xfffffe0005077812 */ /* 0x000fc400078ec0ff */
[----:B------:R-:W-:Y:S01]  /*0250*/  ISETP.LT.AND P4, PT, R9, 0x21, P4 ;  /* 0x000000210900780c */ /* 0x000fe20002781270 */
[----:B------:R-:W-:Y:S01]  /*0260*/  VIADD R30, R8, 0x200 ;  /* 0x00000200081e7836 */ /* 0x000fe20000000000 */
[----:B------:R-:W-:Y:S01]  /*0270*/  LOP3.LUT R6, R4, R21, RZ, 0xfc, !PT ;  /* 0x0000001504067212 */ /* 0x000fe200078efcff */
[----:B------:R-:W-:Y:S01]  /*0280*/  IMAD.IADD R7, R0, 0x1, -R7 ;  /* 0x0000000100077824 */ /* 0x000fe200078e0a07 */
[----:B------:R-:W-:Y:S02]  /*0290*/  ISETP.GT.AND P1, PT, R4, -0x1, P4 ;  /* 0xffffffff0400780c */ /* 0x000fe40002724270 */
[----:B------:R-:W-:Y:S01]  /*02a0*/  ISETP.GT.AND P2, PT, R6, -0x1, !P0 ;  /* 0xffffffff0600780c */ /* 0x000fe20004744270 */
[C---:B------:R-:W-:Y:S01]  /*02b0*/  IMAD.IADD R5, R7.reuse, 0x1, R8 ;  /* 0x0000000107057824 */ /* 0x040fe200078e0208 */
[----:B------:R-:W-:Y:S01]  /*02c0*/  ISETP.LT.AND P1, PT, R0, 0x90800, P1 ;  /* 0x000908000000780c */ /* 0x000fe20000f21270 */
[----:B------:R-:W-:Y:S02]  /*02d0*/  IMAD.IADD R9, R7, 0x1, R30 ;  /* 0x0000000107097824 */ /* 0x000fe400078e021e */
[----:B------:R-:W-:-:S02]  /*02e0*/  IMAD R5, R4, 0x8400, R5 ;  /* 0x0000840004057824 */ /* 0x000fc400078e0205 */
[----:B------:R-:W-:Y:S02]  /*02f0*/  IMAD R9, R4, 0x8400, R9 ;  /* 0x0000840004097824 */ /* 0x000fe400078e0209 */
[----:B-1----:R-:W-:-:S04]  /*0300*/  IMAD.WIDE R24, R5, 0x4, R10 ;  /* 0x0000000405187825 */ /* 0x002fc800078e020a */
[----:B------:R-:W-:Y:S01]  /*0310*/  IMAD.WIDE R28, R9, 0x4, R10 ;  /* 0x00000004091c7825 */ /* 0x000fe200078e020a */
[----:B------:R-:W2:Y:S04]  /*0320*/  @P2 LDG.E.128 R16, desc[UR6][R24.64] ;  /* 0x0000000618102981 */ /* 0x000ea8000c1e1d00 */
[----:B------:R1:W3:Y:S02]  /*0330*/  @P1 LDG.E.128 R12, desc[UR6][R28.64] ;  /* 0x000000061c0c1981 */ /* 0x0002e4000c1e1d00 */
[----:B-1----:R-:W-:Y:S01]  /*0340*/  VIADD R28, R8, 0x4200 ;  /* 0x00004200081c7836 */ /* 0x002fe20000000000 */
[----:B--2---:R-:W-:Y:S02]  /*0350*/  SEL R6, R19, 0xff800000, P2 ;  /* 0xff80000013067807 */ /* 0x004fe40001000000 */
[----:B------:R-:W-:-:S02]  /*0360*/  SEL R9, R18, 0xff800000, P2 ;  /* 0xff80000012097807 */ /* 0x000fc40001000000 */
[----:B---3--:R-:W-:Y:S02]  /*0370*/  SEL R27, R15, 0xff800000, P1 ;  /* 0xff8000000f1b7807 */ /* 0x008fe40000800000 */
[----:B------:R-:W-:Y:S02]  /*0380*/  SEL R22, R14, 0xff800000, P1 ;  /* 0xff8000000e167807 */ /* 0x000fe40000800000 */
[C---:B------:R-:W-:Y:S02]  /*0390*/  FSETP.GT.AND P5, PT, R27.reuse, R6, PT ;  /* 0x000000061b00720b */ /* 0x040fe40003fa4000 */
[----:B------:R-:W-:Y:S02]  /*03a0*/  FSETP.GT.AND P3, PT, R22, R9, PT ;  /* 0x000000091600720b */ /* 0x000fe40003f64000 */
[----:B------:R-:W-:Y:S02]  /*03b0*/  FSETP.NAN.AND P0, PT, R27, R27, PT ;  /* 0x0000001b1b00720b */ /* 0x000fe40003f08000 */
[----:B------:R-:W-:-:S02]  /*03c0*/  SEL R14, R17, 0xff800000, P2 ;  /* 0xff800000110e7807 */ /* 0x000fc40001000000 */
[----:B------:R-:W-:Y:S02]  /*03d0*/  SEL R25, R13, 0xff800000, P1 ;  /* 0xff8000000d197807 */ /* 0x000fe40000800000 */
[----:B------:R-:W-:Y:S02]  /*03e0*/  SEL R13, R16, 0xff800000, P2 ;  /* 0xff800000100d7807 */ /* 0x000fe40001000000 */
[----:B------:R-:W-:Y:S02]  /*03f0*/  SEL R20, R12, 0xff800000, P1 ;  /* 0xff8000000c147807 */ /* 0x000fe40000800000 */
[----:B------:R-:W-:Y:S02]  /*0400*/  @!P5 SEL R27, R27, R6, P0 ;  /* 0x000000061b1bd207 */ /* 0x000fe40000000000 */
[----:B------:R-:W-:Y:S02]  /*0410*/  FSETP.NAN.AND P0, PT, R22, R22, PT ;  /* 0x000000161600720b */ /* 0x000fe40003f08000 */
[----:B------:R-:W-:-:S02]  /*0420*/  P2R R6, PR, RZ, 0x8 ;  /* 0x00000008ff067803 */ /* 0x000fc40000000000 */
[----:B------:R-:W-:Y:S02]  /*0430*/  @!P3 SEL R22, R22, R9, P0 ;  /* 0x000000091616b207 */ /* 0x000fe40000000000 */
[C---:B------:R-:W-:Y:S02]  /*0440*/  FSETP.GT.AND P3, PT, R25.reuse, R14, PT ;  /* 0x0000000e1900720b */ /* 0x040fe40003f64000 */
[----:B------:R-:W-:Y:S02]  /*0450*/  FSETP.NAN.AND P0, PT, R25, R25, PT ;  /* 0x000000191900720b */ /* 0x000fe40003f08000 */
[----:B------:R-:W-:Y:S02]  /*0460*/  P2R R9, PR, RZ, 0x8 ;  /* 0x00000008ff097803 */ /* 0x000fe40000000000 */
[----:B------:R-:W-:Y:S02]  /*0470*/  LEA R12, R4, 0x1, 0x1 ;  /* 0x00000001040c7811 */ /* 0x000fe400078e08ff */
[----:B------:R-:W-:-:S05]  /*0480*/  P2R R5, PR, RZ, 0x20 ;  /* 0x00000020ff057803 */ /* 0x000fca0000000000 */
[----:B------:R-:W-:Y:S02]  /*0490*/  @!P3 SEL R25, R25, R14, P0 ;  /* 0x0000000e1919b207 */ /* 0x000fe40000000000 */
[----:B------:R-:W-:Y:S02]  /*04a0*/  CS2R R14, SRZ ;  /* 0x00000000000e7805 */ /* 0x000fe4000001ff00 */
[C---:B------:R-:W-:Y:S02]  /*04b0*/  FSETP.GT.AND P3, PT, R20.reuse, R13, PT ;  /* 0x0000000d1400720b */ /* 0x040fe40003f64000 */
[----:B------:R-:W-:Y:S02]  /*04c0*/  FSETP.NAN.AND P0, PT, R20, R20, PT ;  /* 0x000000141400720b */ /* 0x000fe40003f08000 */
[----:B------:R-:W-:-:S09]  /*04d0*/  P2R R16, PR, RZ, 0x8 ;  /* 0x00000008ff107803 */ /* 0x000fd20000000000 */
[----:B------:R-:W-:Y:S01]  /*04e0*/  @!P3 SEL R20, R20, R13, P0 ;  /* 0x0000000d1414b207 */ /* 0x000fe20000000000 */
[----:B------:R-:W-:Y:S01]  /*04f0*/  IMAD.IADD R13, R7, 0x1, R28 ;  /* 0x00000001070d7824 */ /* 0x000fe200078e021c */
[----:B------:R-:W-:-:S03]  /*0500*/  ISETP.GT.AND P3, PT, R4, -0x1, PT ;  /* 0xffffffff0400780c */ /* 0x000fc60003f64270 */
[----:B------:R-:W-:Y:S01]  /*0510*/  IMAD R19, R4, 0x8400, R13 ;  /* 0x0000840004137824 */ /* 0x000fe200078e020d */
[----:B------:R-:W-:Y:S02]  /*0520*/  ISETP.LT.AND P3, PT, R12, 0x21, P3 ;  /* 0x000000210c00780c */ /* 0x000fe40001f61270 */
[----:B------:R-:W-:Y:S01]  /*0530*/  CS2R R12, SRZ ;  /* 0x00000000000c7805 */ /* 0x000fe2000001ff00 */
[----:B------:R-:W-:Y:S01]  /*0540*/  IMAD.WIDE R18, R19, 0x4, R10 ;  /* 0x0000000413127825 */ /* 0x000fe200078e020a */
[----:B------:R-:W-:-:S04]  /*0550*/  ISETP.GT.AND P0, PT, R21, -0x1, P3 ;  /* 0xffffffff1500780c */ /* 0x000fc80001f04270 */
[----:B------:R-:W-:-:S13]  /*0560*/  ISETP.LT.AND P0, PT, R0, 0x90800, P0 ;  /* 0x000908000000780c */ /* 0x000fda0000701270 */
[----:B------:R-:W2:Y:S01]  /*0570*/  @P0 LDG.E.128 R12, desc[UR6][R18.64] ;  /* 0x00000006120c0981 */ /* 0x000ea2000c1e1d00 */
[----:B------:R-:W-:-:S04]  /*0580*/  LOP3.LUT R26, R3, 0x4, R26, 0xfe, !PT ;  /* 0x00000004031a7812 */ /* 0x000fc800078efe1a */
[----:B------:R-:W-:-:S04]  /*0590*/  LEA.HI R23, R23, R26, RZ, 0x9 ;  /* 0x0000001a17177211 */ /* 0x000fc800078f48ff */
[----:B------:R-:W-:-:S05]  /*05a0*/  LOP3.LUT R23, R23, 0xfffffe00, RZ, 0xc0, !PT ;  /* 0xfffffe0017177812 */ /* 0x000fca00078ec0ff */
[----:B------:R-:W-:Y:S01]  /*05b0*/  IMAD.IADD R23, R26, 0x1, -R23 ;  /* 0x000000011a177824 */ /* 0x000fe200078e0a17 */
[----:B--2---:R-:W-:-:S04]  /*05c0*/  SEL R21, R12, 0xff800000, P0 ;  /* 0xff8000000c157807 */ /* 0x004fc80000000000 */
[-C--:B------:R-:W-:Y:S02]  /*05d0*/  FSETP.NAN.AND P5, PT, R21, R21.reuse, PT ;  /* 0x000000151500720b */ /* 0x080fe40003fa8000 */
[----:B------:R-:W-:-:S04]  /*05e0*/  FSETP.GEU.AND P6, PT, R20, R21, PT ;  /* 0x000000151400720b */ /* 0x000fc80003fce000 */
[----:B------:R-:W-:-:S07]  /*05f0*/  P2R R17, PR, RZ, 0x40 ;  /* 0x00000040ff117803 */ /* 0x000fce0000000000 */
[----:B------:R-:W-:Y:S02]  /*0600*/  @!P5 SEL R21, R21, R20, !P6 ;  /* 0x000000141515d207 */ /* 0x000fe40007000000 */
[----:B------:R-:W-:Y:S01]  /*0610*/  SEL R20, R13, 0xff800000, P0 ;  /* 0xff8000000d147807 */ /* 0x000fe20000000000 */
[----:B------:R-:W-:-:S03]  /*0620*/  IMAD.IADD R13, R23, 0x1, R8 ;  /* 0x00000001170d7824 */ /* 0x000fc600078e0208 */
[-C--:B------:R-:W-:Y:S02]  /*0630*/  FSETP.NAN.AND P5, PT, R20, R20.reuse, PT ;  /* 0x000000141400720b */ /* 0x080fe40003fa8000 */
[----:B------:R-:W-:-:S04]  /*0640*/  FSETP.GEU.AND P6, PT, R25, R20, PT ;  /* 0x000000141900720b */ /* 0x000fc80003fce000 */
[----:B------:R-:W-:-:S07]  /*0650*/  P2R R18, PR, RZ, 0x40 ;  /* 0x00000040ff127803 */ /* 0x000fce0000000000 */
[----:B------:R-:W-:Y:S02]  /*0660*/  @!P5 SEL R20, R20, R25, !P6 ;  /* 0x000000191414d207 */ /* 0x000fe40007000000 */
[----:B------:R-:W-:-:S04]  /*0670*/  SEL R25, R14, 0xff800000, P0 ;  /* 0xff8000000e197807 */ /* 0x000fc80000000000 */
[-C--:B------:R-:W-:Y:S02]  /*0680*/  FSETP.NAN.AND P5, PT, R25, R25.reuse, PT ;  /* 0x000000191900720b */ /* 0x080fe40003fa8000 */
[----:B------:R-:W-:-:S04]  /*0690*/  FSETP.GEU.AND P6, PT, R22, R25, PT ;  /* 0x000000191600720b */ /* 0x000fc80003fce000 */
[----:B------:R-:W-:-:S07]  /*06a0*/  P2R R19, PR, RZ, 0x40 ;  /* 0x00000040ff137803 */ /* 0x000fce0000000000 */
[----:B------:R-:W-:Y:S02]  /*06b0*/  @!P5 SEL R25, R25, R22, !P6 ;  /* 0x000000161919d207 */ /* 0x000fe40007000000 */
[----:B------:R-:W-:Y:S02]  /*06c0*/  SEL R22, R15, 0xff800000, P0 ;  /* 0xff8000000f167807 */ /* 0x000fe40000000000 */
[----:B------:R-:W-:Y:S02]  /*06d0*/  CS2R R14, SRZ ;  /* 0x00000000000e7805 */ /* 0x000fe4000001ff00 */
[-C--:B------:R-:W-:Y:S02]  /*06e0*/  FSETP.NAN.AND P5, PT, R22, R22.reuse, PT ;  /* 0x000000161600720b */ /* 0x080fe40003fa8000 */
[----:B------:R-:W-:-:S04]  /*06f0*/  FSETP.GEU.AND P6, PT, R27, R22, PT ;  /* 0x000000161b00720b */ /* 0x000fc80003fce000 */
[----:B------:R-:W-:-:S07]  /*0700*/  P2R R24, PR, RZ, 0x40 ;  /* 0x00000040ff187803 */ /* 0x000fce0000000000 */
[----:B------:R-:W-:Y:S01]  /*0710*/  @!P5 SEL R22, R22, R27, !P6 ;  /* 0x0000001b1616d207 */ /* 0x000fe20007000000 */
[----:B------:R-:W-:Y:S01]  /*0720*/  IMAD R27, R4, 0x8400, R13 ;  /* 0x00008400041b7824 */ /* 0x000fe200078e020d */
[----:B------:R-:W-:-:S03]  /*0730*/  CS2R R12, SRZ ;  /* 0x00000000000c7805 */ /* 0x000fc6000001ff00 */
[----:B------:R-:W-:-:S05]  /*0740*/  IMAD.WIDE R26, R27, 0x4, R10 ;  /* 0x000000041b1a7825 */ /* 0x000fca00078e020a */
[----:B------:R-:W2:Y:S02]  /*0750*/  @P2 LDG.E.128 R12, desc[UR6][R26.64] ;  /* 0x000000061a0c2981 */ /* 0x000ea4000c1e1d00 */
[----:B--2---:R-:W-:Y:S01]  /*0760*/  SEL R34, R13, 0xff800000, P2 ;  /* 0xff8000000d227807 */ /* 0x004fe20001000000 */
[----:B------:R-:W-:Y:S01]  /*0770*/  IMAD.IADD R13, R23, 0x1, R30 ;  /* 0x00000001170d7824 */ /* 0x000fe200078e021e */
[----:B------:R-:W-:Y:S02]  /*0780*/  SEL R31, R12, 0xff800000, P2 ;  /* 0xff8000000c1f7807 */ /* 0x000fe40001000000 */
[----:B------:R-:W-:Y:S01]  /*0790*/  SEL R37, R14, 0xff800000, P2 ;  /* 0xff8000000e257807 */ /* 0x000fe20001000000 */
[----:B------:R-:W-:Y:S01]  /*07a0*/  IMAD R29, R4, 0x8400, R13 ;  /* 0x00008400041d7824 */ /* 0x000fe200078e020d */
[----:B------:R-:W-:Y:S02]  /*07b0*/  SEL R40, R15, 0xff800000, P2 ;  /* 0xff8000000f287807 */ /* 0x000fe40001000000 */
[----:B------:R-:W-:-:S02]  /*07c0*/  CS2R R12, SRZ ;  /* 0x00000000000c7805 */ /* 0x000fc4000001ff00 */
[----:B------:R-:W-:Y:S01]  /*07d0*/  CS2R R14, SRZ ;  /* 0x00000000000e7805 */ /* 0x000fe2000001ff00 */
[----:B------:R-:W-:-:S05]  /*07e0*/  IMAD.WIDE R26, R29, 0x4, R10 ;  /* 0x000000041d1a7825 */ /* 0x000fca00078e020a */
[----:B------:R-:W2:Y:S02]  /*07f0*/  @P1 LDG.E.128 R12, desc[UR6][R26.64] ;  /* 0x000000061a0c1981 */ /* 0x000ea4000c1e1d00 */
[----:B--2---:R-:W-:Y:S02]  /*0800*/  SEL R32, R14, 0xff800000, P1 ;  /* 0xff8000000e207807 */ /* 0x004fe40000800000 */
[----:B------:R-:W-:Y:S01]  /*0810*/  SEL R33, R13, 0xff800000, P1 ;  /* 0xff8000000d217807 */ /* 0x000fe20000800000 */
[----:B------:R-:W-:Y:S01]  /*0820*/  IMAD.IADD R13, R23, 0x1, R28 ;  /* 0x00000001170d7824 */ /* 0x000fe200078e021c */
[----:B------:R-:W-:Y:S02]  /*0830*/  FSETP.GT.AND P6, PT, R32, R37, PT ;  /* 0x000000252000720b */ /* 0x000fe40003fc4000 */
[----:B------:R-:W-:Y:S02]  /*0840*/  FSETP.GT.AND P2, PT, R33, R34, PT ;  /* 0x000000222100720b */ /* 0x000fe40003f44000 */
[----:B------:R-:W-:-:S02]  /*0850*/  SEL R38, R12, 0xff800000, P1 ;  /* 0xff8000000c267807 */ /* 0x000fc40000800000 */
[----:B------:R-:W-:Y:S02]  /*0860*/  SEL R39, R15, 0xff800000, P1 ;  /* 0xff8000000f277807 */ /* 0x000fe40000800000 */
[----:B------:R-:W-:Y:S02]  /*0870*/  CS2R R14, SRZ ;  /* 0x00000000000e7805 */ /* 0x000fe4000001ff00 */
[C---:B------:R-:W-:Y:S02]  /*0880*/  FSETP.NAN.AND P1, PT, R32.reuse, R32, PT ;  /* 0x000000202000720b */ /* 0x040fe40003f28000 */
[----:B------:R-:W-:Y:S02]  /*0890*/  P2R R36, PR, RZ, 0x4 ;  /* 0x00000004ff247803 */ /* 0x000fe40000000000 */
[----:B------:R-:W-:Y:S02]  /*08a0*/  P2R R35, PR, RZ, 0x40 ;  /* 0x00000040ff237803 */ /* 0x000fe40000000000 */
[----:B------:R-:W-:-:S02]  /*08b0*/  @!P6 SEL R32, R32, R37, P1 ;  /* 0x000000252020e207 */ /* 0x000fc40000800000 */
[----:B------:R-:W-:-:S04]  /*08c0*/  FSETP.NAN.AND P1, PT, R33, R33, PT ;  /* 0x000000212100720b */ /* 0x000fc80003f28000 */
[----:B------:R-:W-:Y:S02]  /*08d0*/  @!P2 SEL R33, R33, R34, P1 ;  /* 0x000000222121a207 */ /* 0x000fe40000800000 */
[C---:B------:R-:W-:Y:S02]  /*08e0*/  FSETP.GT.AND P2, PT, R38.reuse, R31, PT ;  /* 0x0000001f2600720b */ /* 0x040fe40003f44000 */
[----:B------:R-:W-:Y:S02]  /*08f0*/  FSETP.NAN.AND P1, PT, R38, R38, PT ;  /* 0x000000262600720b */ /* 0x000fe40003f28000 */
[----:B------:R-:W-:-:S09]  /*0900*/  P2R R37, PR, RZ, 0x4 ;  /* 0x00000004ff257803 */ /* 0x000fd20000000000 */
[----:B------:R-:W-:Y:S01]  /*0910*/  @!P2 SEL R38, R38, R31, P1 ;  /* 0x0000001f2626a207 */ /* 0x000fe20000800000 */
[----:B------:R-:W-:Y:S01]  /*0920*/  IMAD R31, R4, 0x8400, R13 ;  /* 0x00008400041f7824 */ /* 0x000fe200078e020d */
[----:B------:R-:W-:Y:S02]  /*0930*/  CS2R R12, SRZ ;  /* 0x00000000000c7805 */ /* 0x000fe4000001ff00 */
[-C--:B------:R-:W-:Y:S01]  /*0940*/  FSETP.GT.AND P2, PT, R39, R40.reuse, PT ;  /* 0x000000282700720b */ /* 0x080fe20003f44000 */
[----:B------:R-:W-:Y:S01]  /*0950*/  IMAD.WIDE R30, R31, 0x4, R10 ;  /* 0x000000041f1e7825 */ /* 0x000fe200078e020a */
[C---:B------:R-:W-:Y:S02]  /*0960*/  FSETP.NAN.AND P1, PT, R39.reuse, R39, PT ;  /* 0x000000272700720b */ /* 0x040fe40003f28000 */
[----:B------:R-:W-:Y:S02]  /*0970*/  P2R R34, PR, RZ, 0x4 ;  /* 0x00000004ff227803 */ /* 0x000fe40000000000 */
[----:B------:R-:W2:Y:S07]  /*0980*/  @P0 LDG.E.128 R12, desc[UR6][R30.64] ;  /* 0x000000061e0c0981 */ /* 0x000eae000c1e1d00 */
[----:B------:R-:W-:Y:S01]  /*0990*/  @!P2 SEL R39, R39, R40, P1 ;  /* 0x000000282727a207 */ /* 0x000fe20000800000 */
[----:B------:R-:W-:-:S04]  /*09a0*/  VIADD R40, R8, 0x4400 ;  /* 0x0000440008287836 */ /* 0x000fc80000000000 */
[----:B------:R-:W-:-:S04]  /*09b0*/  IMAD.IADD R7, R7, 0x1, R40 ;  /* 0x0000000107077824 */ /* 0x000fc800078e0228 */
[----:B------:R-:W-:Y:S01]  /*09c0*/  IMAD R7, R4, 0x8400, R7 ;  /* 0x0000840004077824 */ /* 0x000fe200078e0207 */
[----:B--2---:R-:W-:Y:S02]  /*09d0*/  SEL R27, R12, 0xff800000, P0 ;  /* 0xff8000000c1b7807 */ /* 0x004fe40000000000 */
[----:B------:R-:W-:Y:S02]  /*09e0*/  SEL R26, R13, 0xff800000, P0 ;  /* 0xff8000000d1a7807 */ /* 0x000fe40000000000 */
[----:B------:R-:W-:Y:S02]  /*09f0*/  SEL R29, R14, 0xff800000, P0 ;  /* 0xff8000000e1d7807 */ /* 0x000fe40000000000 */
[----:B------:R-:W-:Y:S02]  /*0a00*/  SEL R28, R15, 0xff800000, P0 ;  /* 0xff8000000f1c7807 */ /* 0x000fe40000000000 */
[----:B------:R-:W-:Y:S02]  /*0a10*/  FSETP.NAN.AND P0, PT, R27, R27, PT ;  /* 0x0000001b1b00720b */ /* 0x000fe40003f08000 */
[----:B------:R-:W-:-:S02]  /*0a20*/  FSETP.NAN.AND P2, PT, R26, R26, PT ;  /* 0x0000001a1a00720b */ /* 0x000fc40003f48000 */
[----:B------:R-:W-:-:S09]  /*0a30*/  FSETP.GEU.AND P1, PT, R38, R27, PT ;  /* 0x0000001b2600720b */ /* 0x000fd20003f2e000 */
[----:B------:R-:W-:Y:S02]  /*0a40*/  @!P0 SEL R27, R27, R38, !P1 ;  /* 0x000000261b1b8207 */ /* 0x000fe40004800000 */
[----:B------:R-:W-:-:S04]  /*0a50*/  FSETP.GEU.AND P0, PT, R33, R26, PT ;  /* 0x0000001a2100720b */ /* 0x000fc80003f0e000 */
[----:B------:R-:W-:Y:S02]  /*0a60*/  @!P2 SEL R26, R26, R33, !P0 ;  /* 0x000000211a1aa207 */ /* 0x000fe40004000000 */
[-C--:B------:R-:W-:Y:S02]  /*0a70*/  FSETP.NAN.AND P2, PT, R28, R28.reuse, PT ;  /* 0x0000001c1c00720b */ /* 0x080fe40003f48000 */
[----:B------:R-:W-:-:S04]  /*0a80*/  FSETP.GEU.AND P5, PT, R39, R28, PT ;  /* 0x0000001c2700720b */ /* 0x000fc80003fae000 */
[----:B------:R-:W-:-:S07]  /*0a90*/  P2R R33, PR, RZ, 0x20 ;  /* 0x00000020ff217803 */ /* 0x000fce0000000000 */
[----:B------:R-:W-:Y:S02]  /*0aa0*/  @!P2 SEL R28, R28, R39, !P5 ;  /* 0x000000271c1ca207 */ /* 0x000fe40006800000 */
[-C--:B------:R-:W-:Y:S02]  /*0ab0*/  FSETP.NAN.AND P5, PT, R29, R29.reuse, PT ;  /* 0x0000001d1d00720b */ /* 0x080fe40003fa8000 */
[----:B------:R-:W-:-:S11]  /*0ac0*/  FSETP.GEU.AND P2, PT, R32, R29, PT ;  /* 0x0000001d2000720b */ /* 0x000fd60003f4e000 */
[----:B------:R-:W-:Y:S02]  /*0ad0*/  @!P5 SEL R29, R29, R32, !P2 ;  /* 0x000000201d1dd207 */ /* 0x000fe40005000000 */
[----:B------:R-:W-:-:S04]  /*0ae0*/  PLOP3.LUT P5, PT, P3, P4, PT, 0x80, 0x0 ;  /* 0x000000000000781c */ /* 0x000fc80001fa9070 */
[----:B------:R-:W-:Y:S02]  /*0af0*/  ISETP.LT.AND P5, PT, R0, 0x90800, P5 ;  /* 0x000908000000780c */ /* 0x000fe40002fa1270 */
[----:B------:R-:W-:Y:S02]  /*0b00*/  CS2R R12, SRZ ;  /* 0x00000000000c7805 */ /* 0x000fe4000001ff00 */
[----:B------:R-:W-:Y:S01]  /*0b10*/  CS2R R14, SRZ ;  /* 0x00000000000e7805 */ /* 0x000fe2000001ff00 */
[----:B------:R-:W-:-:S08]  /*0b20*/  IMAD.WIDE R38, R7, 0x4, R10 ;  /* 0x0000000407267825 */ /* 0x000fd000078e020a */
[----:B------:R-:W2:Y:S01]  /*0b30*/  @P5 LDG.E.128 R12, desc[UR6][R38.64] ;  /* 0x00000006260c5981 */ /* 0x000ea2000c1e1d00 */
[----:B------:R-:W-:Y:S02]  /*0b40*/  P2R R31, PR, RZ, 0x1 ;  /* 0x00000001ff1f7803 */ /* 0x000fe40000000000 */
[----:B------:R-:W-:Y:S02]  /*0b50*/  P2R R32, PR, RZ, 0x4 ;  /* 0x00000004ff207803 */ /* 0x000fe40000000000 */
[----:B------:R-:W-:-:S04]  /*0b60*/  ISETP.NE.AND P2, PT, R18, RZ, PT ;  /* 0x000000ff1200720c */ /* 0x000fc80003f45270 */
[----:B------:R-:W-:Y:S02]  /*0b70*/  P2R R18, PR, RZ, 0x4 ;  /* 0x00000004ff127803 */ /* 0x000fe40000000000 */
[----:B------:R-:W-:-:S04]  /*0b80*/  ISETP.NE.AND P2, PT, R17, RZ, PT ;  /* 0x000000ff1100720c */ /* 0x000fc80003f45270 */
[----:B------:R-:W-:Y:S02]  /*0b90*/  P2R R17, PR, RZ, 0x4 ;  /* 0x00000004ff117803 */ /* 0x000fe40000000000 */
[----:B------:R-:W-:Y:S01]  /*0ba0*/  ISETP.NE.AND P2, PT, R34, RZ, PT ;  /* 0x000000ff2200720c */ /* 0x000fe20003f45270 */
[----:B------:R-:W-:-:S04]  /*0bb0*/  IMAD.IADD R23, R23, 0x1, R40 ;  /* 0x0000000117177824 */ /* 0x000fc800078e0228 */
[----:B------:R-:W-:-:S04]  /*0bc0*/  IMAD R23, R4, 0x8400, R23 ;  /* 0x0000840004177824 */ /* 0x000fc800078e0217 */
[----:B------:R-:W-:Y:S01]  /*0bd0*/  IMAD.WIDE R10, R23, 0x4, R10 ;  /* 0x00000004170a7825 */ /* 0x000fe200078e020a */
[----:B--2---:R-:W-:-:S04]  /*0be0*/  SEL R12, R12, 0xff800000, P5 ;  /* 0xff8000000c0c7807 */ /* 0x004fc80002800000 */
[-C--:B------:R-:W-:Y:S02]  /*0bf0*/  FSETP.NAN.AND P3, PT, R12, R12.reuse, PT ;  /* 0x0000000c0c00720b */ /* 0x080fe40003f68000 */
[----:B------:R-:W-:Y:S02]  /*0c00*/  FSETP.GEU.AND P0, PT, R21, R12, PT ;  /* 0x0000000c1500720b */ /* 0x000fe40003f0e000 */
[----:B------:R-:W-:-:S09]  /*0c10*/  SEL R13, R13, 0xff800000, P5 ;  /* 0xff8000000d0d7807 */ /* 0x000fd20002800000 */
[----:B------:R-:W-:Y:S02]  /*0c20*/  @!P3 SEL R12, R12, R21, !P0 ;  /* 0x000000150c0cb207 */ /* 0x000fe40004000000 */
[-C--:B------:R-:W-:Y:S02]  /*0c30*/  FSETP.NAN.AND P3, PT, R13, R13.reuse, PT ;  /* 0x0000000d0d00720b */ /* 0x080fe40003f68000 */
[----:B------:R-:W-:Y:S02]  /*0c40*/  P2R R38, PR, RZ, 0x1 ;  /* 0x00000001ff267803 */ /* 0x000fe40000000000 */
[----:B------:R-:W-:Y:S02]  /*0c50*/  FSETP.GEU.AND P0, PT, R20, R13, PT ;  /* 0x0000000d1400720b */ /* 0x000fe40003f0e000 */
[----:B------:R-:W-:-:S07]  /*0c60*/  SEL R14, R14, 0xff800000, P5 ;  /* 0xff8000000e0e7807 */ /* 0x000fce0002800000 */
        /* <DEDUP_REMOVED lines=8> */
[----:B------:R-:W-:-:S09]  /*0cf0*/  FSETP.GEU.AND P0, PT, R22, R15, PT ;  /* 0x0000000f1600720b */ /* 0x000fd20003f0e000 */
[----:B------:R-:W-:Y:S02]  /*0d00*/  @!P3 SEL R15, R15, R22, !P0 ;  /* 0x000000160f0fb207 */ /* 0x000fe40004000000 */
[----:B------:R-:W-:Y:S02]  /*0d10*/  P2R R22, PR, RZ, 0x4 ;  /* 0x00000004ff167803 */ /* 0x000fe40000000000 */
[----:B------:R-:W-:-:S04]  /*0d20*/  ISETP.NE.AND P2, PT, R35, RZ, PT ;  /* 0x000000ff2300720c */ /* 0x000fc80003f45270 */
[----:B------:R-:W-:Y:S02]  /*0d30*/  P2R R25, PR, RZ, 0x4 ;  /* 0x00000004ff197803 */ /* 0x000fe40000000000 */
[----:B------:R-:W-:-:S04]  /*0d40*/  ISETP.NE.AND P2, PT, R36, RZ, PT ;  /* 0x000000ff2400720c */ /* 0x000fc80003f45270 */
[----:B------:R-:W-:Y:S02]  /*0d50*/  P2R R34, PR, RZ, 0x4 ;  /* 0x00000004ff227803 */ /* 0x000fe40000000000 */
[----:B------:R-:W-:-:S04]  /*0d60*/  ISETP.NE.AND P2, PT, R37, RZ, PT ;  /* 0x000000ff2500720c */ /* 0x000fc80003f45270 */
[----:B------:R-:W-:Y:S02]  /*0d70*/  P2R R35, PR, RZ, 0x4 ;  /* 0x00000004ff237803 */ /* 0x000fe40000000000 */
[----:B------:R-:W-:Y:S02]  /*0d80*/  ISETP.NE.AND P2, PT, R5, RZ, PT ;  /* 0x000000ff0500720c */ /* 0x000fe40003f45270 */
[----:B------:R-:W-:Y:S02]  /*0d90*/  CS2R R4, SRZ ;  /* 0x0000000000047805 */ /* 0x000fe4000001ff00 */
[----:B------:R-:W-:Y:S02]  /*0da0*/  P2R R36, PR, RZ, 0x4 ;  /* 0x00000004ff247803 */ /* 0x000fe40000000000 */
[----:B------:R-:W-:Y:S02]  /*0db0*/  ISETP.NE.AND P2, PT, R6, RZ, PT ;  /* 0x000000ff0600720c */ /* 0x000fe40003f45270 */
[----:B------:R-:W-:-:S06]  /*0dc0*/  CS2R R6, SRZ ;  /* 0x0000000000067805 */ /* 0x000fcc000001ff00 */
[----:B------:R-:W2:Y:S01]  /*0dd0*/  @P5 LDG.E.128 R4, desc[UR6][R10.64] ;  /* 0x000000060a045981 */ /* 0x000ea2000c1e1d00 */
[----:B------:R-:W-:Y:S02]  /*0de0*/  P2R R37, PR, RZ, 0x4 ;  /* 0x00000004ff257803 */ /* 0x000fe40000000000 */
[----:B------:R-:W-:-:S04]  /*0df0*/  ISETP.NE.AND P2, PT, R9, RZ, PT ;  /* 0x000000ff0900720c */ /* 0x000fc80003f45270 */
[----:B------:R-:W-:Y:S02]  /*0e00*/  P2R R9, PR, RZ, 0x4 ;  /* 0x00000004ff097803 */ /* 0x000fe40000000000 */
[----:B------:R-:W-:-:S04]  /*0e10*/  ISETP.NE.AND P2, PT, R16, RZ, PT ;  /* 0x000000ff1000720c */ /* 0x000fc80003f45270 */
[----:B------:R-:W-:Y:S02]  /*0e20*/  P2R R16, PR, RZ, 0x4 ;  /* 0x00000004ff107803 */ /* 0x000fe40000000000 */
[----:B------:R-:W-:Y:S02]  /*0e30*/  P2R R30, PR, RZ, 0x2 ;  /* 0x00000002ff1e7803 */ /* 0x000fe40000000000 */
[----:B------:R-:W-:Y:S02]  /*0e40*/  ISETP.NE.AND P1, PT, R24, RZ, PT ;  /* 0x000000ff1800720c */ /* 0x000fe40003f25270 */
[----:B------:R-:W-:Y:S02]  /*0e50*/  P2R R21, PR, RZ, 0x1 ;  /* 0x00000001ff157803 */ /* 0x000fe40000000000 */
[----:B------:R-:W-:Y:S01]  /*0e60*/  ISETP.NE.AND P0, PT, R19, RZ, PT ;  /* 0x000000ff1300720c */ /* 0x000fe20003f05270 */
[----:B------:R-:W1:Y:S01]  /*0e70*/  S2UR UR5, SR_CgaCtaId ;  /* 0x00000000000579c3 */ /* 0x000e620000008800 */
[----:B------:R-:W-:Y:S01]  /*0e80*/  UMOV UR4, 0x400 ;  /* 0x0000040000047882 */ /* 0x000fe20000000000 */
[----:B------:R-:W-:Y:S01]  /*0e90*/  IMAD.SHL.U32 R2, R2, 0x4, RZ ;  /* 0x0000000402027824 */ /* 0x000fe200078e00ff */
[----:B-1----:R-:W-:-:S04]  /*0ea0*/  UPRMT UR4, UR5, 0x654, UR4 ;  /* 0x0000065405047896 */ /* 0x002fc80008000004 */
[----:B------:R-:W-:Y:S02]  /*0eb0*/  LOP3.LUT R2, R2, 0x1fc, RZ, 0xc0, !PT ;  /* 0x000001fc02027812 */ /* 0x000fe400078ec0ff */
[----:B--2---:R-:W-:Y:S02]  /*0ec0*/  SEL R4, R4, 0xff800000, P5 ;  /* 0xff80000004047807 */ /* 0x004fe40002800000 */
[----:B------:R-:W-:Y:S02]  /*0ed0*/  SEL R5, R5, 0xff800000, P5 ;  /* 0xff80000005057807 */ /* 0x000fe40002800000 */
[-C--:B------:R-:W-:Y:S02]  /*0ee0*/  FSETP.NAN.AND P4, PT, R4, R4.reuse, PT ;  /* 0x000000040400720b */ /* 0x080fe40003f88000 */
[----:B------:R-:W-:Y:S02]  /*0ef0*/  FSETP.NAN.AND P6, PT, R5, R5, PT ;  /* 0x000000050500720b */ /* 0x000fe40003fc8000 */
[----:B------:R-:W-:-:S02]  /*0f00*/  FSETP.GEU.AND P3, PT, R27, R4, PT ;  /* 0x000000041b00720b */ /* 0x000fc40003f6e000 */
[----:B------:R-:W-:-:S07]  /*0f10*/  SEL R6, R6, 0xff800000, P5 ;  /* 0xff80000006067807 */ /* 0x000fce0002800000 */
[----:B------:R-:W-:Y:S02]  /*0f20*/  @!P4 SEL R4, R4, R27, !P3 ;  /* 0x0000001b0404c207 */ /* 0x000fe40005800000 */
[----:B------:R-:W-:Y:S02]  /*0f30*/  FSETP.GEU.AND P4, PT, R26, R5, PT ;  /* 0x000000051a00720b */ /* 0x000fe40003f8e000 */
[----:B------:R-:W-:Y:S02]  /*0f40*/  SEL R7, R7, 0xff800000, P5 ;  /* 0xff80000007077807 */ /* 0x000fe40002800000 */
[----:B------:R-:W-:Y:S02]  /*0f50*/  @!P6 SEL R5, R5, R26, !P4 ;  /* 0x0000001a0505e207 */ /* 0x000fe40006000000 */
[----:B------:R-:W-:Y:S02]  /*0f60*/  FSETP.NAN.AND P6, PT, R6, R6, PT ;  /* 0x000000060600720b */ /* 0x000fe40003fc8000 */
[----:B------:R-:W-:-:S02]  /*0f70*/  FSETP.NAN.AND P2, PT, R7, R7, PT ;  /* 0x000000070700720b */ /* 0x000fc40003f48000 */
[----:B------:R-:W-:-:S09]  /*0f80*/  FSETP.GEU.AND P5, PT, R29, R6, PT ;  /* 0x000000061d00720b */ /* 0x000fd20003fae000 */
[----:B------:R-:W-:Y:S02]  /*0f90*/  @!P6 SEL R6, R6, R29, !P5 ;  /* 0x0000001d0606e207 */ /* 0x000fe40006800000 */
[----:B------:R-:W-:-:S04]  /*0fa0*/  FSETP.GEU.AND P6, PT, R28, R7, PT ;  /* 0x000000071c00720b */ /* 0x000fc80003fce000 */
[----:B------:R-:W-:Y:S02]  /*0fb0*/  @!P2 SEL R7, R7, R28, !P6 ;  /* 0x0000001c0707a207 */ /* 0x000fe40007000000 */
[----:B------:R-:W-:-:S04]  /*0fc0*/  ISETP.NE.AND P2, PT, R16, RZ, PT ;  /* 0x000000ff1000720c */ /* 0x000fc80003f45270 */
[----:B------:R-:W-:Y:S02]  /*0fd0*/  SEL R10, RZ, 0x1, !P2 ;  /* 0x00000001ff0a7807 */ /* 0x000fe40005000000 */
        /* <DEDUP_REMOVED lines=15> */
[----:B------:R-:W-:Y:S02]  /*10d0*/  SEL R10, R10, 0x2, P2 ;  /* 0x000000020a0a7807 */ /* 0x000fe40001000000 */
[----:B------:R-:W-:Y:S02]  /*10e0*/  ISETP.NE.AND P2, PT, R18, RZ, PT ;  /* 0x000000ff1200720c */ /* 0x000fe40003f45270 */
[----:B------:R-:W-:Y:S02]  /*10f0*/  SEL R25, R23, 0x2, P1 ;  /* 0x0000000217197807 */ /* 0x000fe40000800000 */
[----:B------:R-:W-:Y:S02]  /*1100*/  SEL R22, R16, 0x2, P0 ;  /* 0x0000000210167807 */ /* 0x000fe40000000000 */
[----:B------:R-:W-:Y:S02]  /*1110*/  ISETP.NE.AND P1, PT, R30, RZ, PT ;  /* 0x000000ff1e00720c */ /* 0x000fe40003f25270 */
[----:B------:R-:W-:-:S02]  /*1120*/  SEL R9, R9, 0x2, P2 ;  /* 0x0000000209097807 */ /* 0x000fc40001000000 */
[----:B------:R-:W-:Y:S02]  /*1130*/  ISETP.NE.AND P0, PT, R31, RZ, PT ;  /* 0x000000ff1f00720c */ /* 0x000fe40003f05270 */
[----:B------:R-:W-:Y:S02]  /*1140*/  ISETP.NE.AND P2, PT, R32, RZ, PT ;  /* 0x000000ff2000720c */ /* 0x000fe40003f45270 */
[----:B------:R-:W-:Y:S02]  /*1150*/  SEL R23, R24, 0x2, P1 ;  /* 0x0000000218177807 */ /* 0x000fe40000800000 */
[----:B------:R-:W-:Y:S02]  /*1160*/  SEL R24, R26, 0x2, P0 ;  /* 0x000000021a187807 */ /* 0x000fe40000000000 */
[----:B------:R-:W-:Y:S02]  /*1170*/  SEL R26, R27, 0x2, P2 ;  /* 0x000000021b1a7807 */ /* 0x000fe40001000000 */
[----:B------:R-:W-:-:S02]  /*1180*/  ISETP.NE.AND P2, PT, R8, RZ, PT ;  /* 0x000000ff0800720c */ /* 0x000fc40003f45270 */
[----:B------:R-:W1:Y:S01]  /*1190*/  S2R R8, SR_TID.X ;  /* 0x0000000000087919 */ /* 0x000e620000002100 */
[----:B------:R-:W-:Y:S02]  /*11a0*/  P2R R11, PR, RZ, 0x8 ;  /* 0x00000008ff0b7803 */ /* 0x000fe40000000000 */
[----:B------:R-:W-:Y:S01]  /*11b0*/  ISETP.NE.AND P3, PT, R38, RZ, PT ;  /* 0x000000ff2600720c */ /* 0x000fe20003f65270 */
[----:B-1----:R-:W-:-:S05]  /*11c0*/  IMAD.SHL.U32 R8, R8, 0x8, RZ ;  /* 0x0000000808087824 */ /* 0x002fca00078e00ff */
[----:B------:R-:W-:-:S04]  /*11d0*/  LOP3.LUT R8, R8, 0x3f8, RZ, 0xc0, !PT ;  /* 0x000003f808087812 */ /* 0x000fc800078ec0ff */
[----:B------:R-:W-:-:S05]  /*11e0*/  LEA R32, R8, UR4, 0x2 ;  /* 0x0000000408207c11 */ /* 0x000fca000f8e10ff */
[----:B------:R-:W-:Y:S04]  /*11f0*/  STS.128 [R32], R12 ;  /* 0x0000000c20007388 */ /* 0x000fe80000000c00 */
[----:B------:R1:W-:Y:S01]  /*1200*/  STS.128 [R32+0x10], R4 ;  /* 0x0000100420007388 */ /* 0x0003e20000000c00 */
[----:B------:R-:W-:Y:S02]  /*1210*/  P2R R19, PR, RZ, 0x8 ;  /* 0x00000008ff137803 */ /* 0x000fe40000000000 */
[----:B------:R-:W-:Y:S02]  /*1220*/  ISETP.NE.AND P3, PT, R33, RZ, PT ;  /* 0x000000ff2100720c */ /* 0x000fe40003f65270 */
[----:B------:R-:W-:Y:S01]  /*1230*/  LEA R33, R2, UR4, 0x2 ;  /* 0x0000000402217c11 */ /* 0x000fe2000f8e10ff */
[----:B------:R-:W-:Y:S01]  /*1240*/  ULDC.64 UR4, c[0x0][0x218] ;  /* 0x0000860000047ab9 */ /* 0x000fe20000000a00 */
[----:B------:R-:W-:-:S02]  /*1250*/  SEL R27, R28, 0x2, P3 ;  /* 0x000000021c1b7807 */ /* 0x000fc40001800000 */
[----:B------:R-:W-:Y:S01]  /*1260*/  ISETP.NE.AND P3, PT, R19, RZ, PT ;  /* 0x000000ff1300720c */ /* 0x000fe20003f65270 */
[----:B------:R-:W-:Y:S01]  /*1270*/  BAR.SYNC.DEFER_BLOCKING 0x0 ;  /* 0x0000000000007b1d */ /* 0x000fe20000010000 */
[----:B------:R-:W-:Y:S02]  /*1280*/  SEL R31, R9, 0x3, P2 ;  /* 0x00000003091f7807 */ /* 0x000fe40001000000 */
[----:B------:R-:W-:Y:S02]  /*1290*/  SEL R28, R10, 0x3, P3 ;  /* 0x000000030a1c7807 */ /* 0x000fe40001800000 */
[----:B------:R-:W-:Y:S02]  /*12a0*/  ISETP.NE.AND P3, PT, R11, RZ, PT ;  /* 0x000000ff0b00720c */ /* 0x000fe40003f65270 */
[----:B------:R-:W-:Y:S02]  /*12b0*/  ISETP.NE.AND P1, PT, R21, RZ, PT ;  /* 0x000000ff1500720c */ /* 0x000fe40003f25270 */
[----:B------:R-:W-:-:S02]  /*12c0*/  ISETP.NE.AND P0, PT, R20, RZ, PT ;  /* 0x000000ff1400720c */ /* 0x000fc40003f05270 */
[----:B------:R-:W2:Y:S01]  /*12d0*/  LDC.64 R20, c[0x0][0x218] ;  /* 0x00008600ff147b82 */ /* 0x000ea20000000a00 */
[----:B------:R-:W3:Y:S04]  /*12e0*/  LDS.128 R8, [R33] ;  /* 0x0000000021087984 */ /* 0x000ee80000000c00 */
[----:B------:R-:W4:Y:S01]  /*12f0*/  LDS.128 R16, [R33+0x800] ;  /* 0x0008000021107984 */ /* 0x000f220000000c00 */
[----:B------:R-:W-:Y:S02]  /*1300*/  LOP3.LUT R29, R3, R2, RZ, 0xfc, !PT ;  /* 0x00000002031d7212 */ /* 0x000fe400078efcff */
[----:B------:R-:W-:Y:S02]  /*1310*/  LOP3.LUT R30, R3, 0x200, R2, 0xfe, !PT ;  /* 0x00000200031e7812 */ /* 0x000fe400078efe02 */
[----:B------:R-:W-:-:S02]  /*1320*/  SEL R22, R22, 0x3, P0 ;  /* 0x0000000316167807 */ /* 0x000fc40000000000 */
[----:B------:R-:W-:Y:S02]  /*1330*/  ISETP.GE.AND P0, PT, R29, 0x90800, PT ;  /* 0x000908001d00780c */ /* 0x000fe40003f06270 */
[----:B------:R-:W-:Y:S02]  /*1340*/  SEL R23, R23, 0x3, P3 ;  /* 0x0000000317177807 */ /* 0x000fe40001800000 */
[----:B------:R-:W-:Y:S02]  /*1350*/  ISETP.GE.AND P2, PT, R30, 0x90800, PT ;  /* 0x000908001e00780c */ /* 0x000fe40003f46270 */
[----:B------:R-:W-:Y:S02]  /*1360*/  SEL R25, R25, 0x3, P1 ;  /* 0x0000000319197807 */ /* 0x000fe40000800000 */
[----:B------:R-:W-:Y:S02]  /*1370*/  ISETP.GE.AND P3, PT, R0, 0x90800, PT ;  /* 0x000908000000780c */ /* 0x000fe40003f66270 */
[----:B------:R-:W-:-:S02]  /*1380*/  SHF.R.S32.HI R34, RZ, 0x1f, R3 ;  /* 0x0000001fff227819 */ /* 0x000fc40000011403 */
[C---:B------:R-:W-:Y:S01]  /*1390*/  LEA R2, P1, R29.reuse, UR4, 0x2 ;  /* 0x000000041d027c11 */ /* 0x040fe2000f8210ff */
[C---:B--2---:R-:W-:Y:S01]  /*13a0*/  IMAD.WIDE R20, R29.reuse, 0x4, R20 ;  /* 0x000000041d147825 */ /* 0x044fe200078e0214 */
[----:B------:R-:W-:Y:S02]  /*13b0*/  SEL R24, R24, 0x3, P4 ;  /* 0x0000000318187807 */ /* 0x000fe40002000000 */
[----:B------:R-:W-:Y:S01]  /*13c0*/  LEA.HI.X R3, R29, UR5, R34, 0x2, P1 ;  /* 0x000000051d037c11 */ /* 0x000fe200088f1422 */
[----:B------:R-:W-:Y:S01]  /*13d0*/  ULDC.64 UR4, c[0x0][0x220] ;  /* 0x0000880000047ab9 */ /* 0x000fe20000000a00 */
[----:B------:R-:W-:Y:S02]  /*13e0*/  SEL R26, R26, 0x3, P5 ;  /* 0x000000031a1a7807 */ /* 0x000fe40002800000 */
[----:B------:R-:W-:Y:S02]  /*13f0*/  SEL R27, R27, 0x3, P6 ;  /* 0x000000031b1b7807 */ /* 0x000fe40003000000 */
[----:B-1----:R-:W-:-:S02]  /*1400*/  IADD3 R4, P1, R0, UR4, RZ ;  /* 0x0000000400047c10 */ /* 0x002fc4000ff3e0ff */
[----:B------:R-:W-:Y:S02]  /*1410*/  PRMT R31, R28, 0x3340, R31 ;  /* 0x000033401c1f7816 */ /* 0x000fe4000000001f */
[----:B------:R-:W-:Y:S02]  /*1420*/  PRMT R22, R22, 0x3340, R25 ;  /* 0x0000334016167816 */ /* 0x000fe40000000019 */
[----:B------:R-:W-:Y:S01]  /*1430*/  PRMT R23, R23, 0x3340, R24 ;  /* 0x0000334017177816 */ /* 0x000fe20000000018 */
[----:B---3--:R1:W-:Y:S01]  /*1440*/  @!P0 STG.E.128 desc[UR6][R20.64], R8 ;  /* 0x0000000814008986 */ /* 0x0083e2000c101d06 */
[----:B------:R-:W-:Y:S02]  /*1450*/  PRMT R26, R26, 0x3340, R27 ;  /* 0x000033401a1a7816 */ /* 0x000fe4000000001b */
[----:B------:R-:W-:Y:S01]  /*1460*/  LEA.HI.X.SX32 R5, R0, UR5, 0x1, P1 ;  /* 0x0000000500057c11 */ /* 0x000fe200088f0eff */
[----:B----4-:R1:W-:Y:S01]  /*1470*/  @!P2 STG.E.128 desc[UR6][R2.64+0x800], R16 ;  /* 0x000800100200a986 */ /* 0x0103e2000c101d06 */
[----:B------:R-:W-:-:S02]  /*1480*/  PRMT R22, R31, 0x5410, R22 ;  /* 0x000054101f167816 */ /* 0x000fc40000000016 */
[----:B------:R-:W-:Y:S01]  /*1490*/  PRMT R23, R23, 0x5410, R26 ;  /* 0x0000541017177816 */ /* 0x000fe2000000001a */
[----:B------:R-:W-:Y:S06]  /*14a0*/  @P3 EXIT ;  /* 0x000000000000394d */ /* 0x000fec0003800000 */
[----:B------:R-:W-:Y:S01]  /*14b0*/  STG.E.64 desc[UR6][R4.64], R22 ;  /* 0x0000001604007986 */ /* 0x000fe2000c101b06 */
[----:B------:R-:W-:Y:S05]  /*14c0*/  EXIT ;  /* 0x000000000000794d */ /* 0x000fea0003800000 */
.L_x_0:
[----:B------:R-:W-:-:S00]  /*14d0*/  BRA `(.L_x_0) ;  /* 0xfffffffc00fc7947 */ /* 0x000fc0000383ffff */
[----:B------:R-:W-:-:S00]  /*14e0*/  NOP ;  /* 0x0000000000007918 */ /* 0x000fc00000000000 */
        /* <DEDUP_REMOVED lines=9> */
.L_x_1:


//--------------------- .nv.shared.triton_poi_fused_max_pool2d_with_indices_17 --------------------------
	.section	.nv.shared.triton_poi_fused_max_pool2d_with_indices_17,"aw",@nobits
	.sectionflags	@""
	.align	16
	.zero		1024


//--------------------- .nv.constant0.triton_poi_fused_max_pool2d_with_indices_17 --------------------------
	.section	.nv.constant0.triton_poi_fused_max_pool2d_with_indices_17,"a",@progbits
	.sectionflags	@""
	.align	4
.nv.constant0.triton_poi_fused_max_pool2d_with_indices_17:
	.zero		556
